//
// Generated by NVIDIA NVVM Compiler
//
// Compiler Build ID: CL-36424714
// Cuda compilation tools, release 13.0, V13.0.88
// Based on NVVM 20.0.0
//

.version 9.0
.target sm_100
.address_size 64

	// .globl	_Z6kernelP6float4jjf
.global .align 4 .b8 __cudart_i2opi_f[24] = {65, 144, 67, 60, 153, 149, 98, 219, 192, 221, 52, 245, 209, 87, 39, 252, 41, 21, 68, 78, 110, 131, 249, 162};

.visible .entry _Z6kernelP6float4jjf(
	.param .u64 .ptr .align 1 _Z6kernelP6float4jjf_param_0,
	.param .u32 _Z6kernelP6float4jjf_param_1,
	.param .u32 _Z6kernelP6float4jjf_param_2,
	.param .f32 _Z6kernelP6float4jjf_param_3
)
{
	.local .align 4 .b8 	__local_depot0[28];
	.reg .b64 	%SP;
	.reg .b64 	%SPL;
	.reg .pred 	%p<17>;
	.reg .b32 	%r<91>;
	.reg .b32 	%f<67>;
	.reg .b64 	%rd<43>;
	.reg .b64 	%fd<5>;

	mov.u64 	%SPL, __local_depot0;
	ld.param.u64 	%rd16, [_Z6kernelP6float4jjf_param_0];
	ld.param.u32 	%r31, [_Z6kernelP6float4jjf_param_1];
	ld.param.u32 	%r32, [_Z6kernelP6float4jjf_param_2];
	ld.param.f32 	%f16, [_Z6kernelP6float4jjf_param_3];
	add.u64 	%rd1, %SPL, 0;
	mov.u32 	%r33, %ctaid.x;
	mov.u32 	%r34, %ntid.x;
	mov.u32 	%r35, %tid.x;
	mad.lo.s32 	%r1, %r33, %r34, %r35;
	mov.u32 	%r36, %ctaid.y;
	mov.u32 	%r37, %ntid.y;
	mov.u32 	%r38, %tid.y;
	mad.lo.s32 	%r2, %r36, %r37, %r38;
	cvt.rn.f32.u32 	%f17, %r1;
	cvt.rn.f32.u32 	%f18, %r31;
	div.rn.f32 	%f19, %f17, %f18;
	cvt.rn.f32.u32 	%f20, %r2;
	cvt.rn.f32.u32 	%f21, %r32;
	div.rn.f32 	%f22, %f20, %f21;
	fma.rn.f32 	%f1, %f19, 0f40000000, 0fBF800000;
	fma.rn.f32 	%f2, %f22, 0f40000000, 0fBF800000;
	fma.rn.f32 	%f3, %f1, 0f40800000, %f16;
	mul.f32 	%f23, %f3, 0f3F22F983;
	cvt.rni.s32.f32 	%r86, %f23;
	cvt.rn.f32.s32 	%f24, %r86;
	fma.rn.f32 	%f25, %f24, 0fBFC90FDA, %f3;
	fma.rn.f32 	%f26, %f24, 0fB3A22168, %f25;
	fma.rn.f32 	%f65, %f24, 0fA7C234C5, %f26;
	abs.f32 	%f5, %f3;
	setp.ltu.f32 	%p1, %f5, 0f47CE4780;
	@%p1 bra 	$L__BB0_8;
	setp.neu.f32 	%p2, %f5, 0f7F800000;
	@%p2 bra 	$L__BB0_3;
	mov.f32 	%f29, 0f00000000;
	mul.rn.f32 	%f65, %f3, %f29;
	mov.b32 	%r86, 0;
	bra.uni 	$L__BB0_8;
$L__BB0_3:
	mov.b32 	%r4, %f3;
	shl.b32 	%r40, %r4, 8;
	or.b32  	%r5, %r40, -2147483648;
	mov.b64 	%rd39, 0;
	mov.b32 	%r83, 0;
	mov.u64 	%rd37, __cudart_i2opi_f;
	mov.u64 	%rd38, %rd1;
$L__BB0_4:
	.pragma "nounroll";
	ld.global.nc.u32 	%r41, [%rd37];
	mad.wide.u32 	%rd20, %r41, %r5, %rd39;
	shr.u64 	%rd39, %rd20, 32;
	st.local.u32 	[%rd38], %rd20;
	add.s32 	%r83, %r83, 1;
	add.s64 	%rd38, %rd38, 4;
	add.s64 	%rd37, %rd37, 4;
	setp.ne.s32 	%p3, %r83, 6;
	@%p3 bra 	$L__BB0_4;
	shr.u32 	%r42, %r4, 23;
	st.local.u32 	[%rd1+24], %rd39;
	and.b32  	%r8, %r42, 31;
	and.b32  	%r43, %r42, 224;
	add.s32 	%r44, %r43, -128;
	shr.u32 	%r45, %r44, 5;
	mul.wide.u32 	%rd21, %r45, 4;
	sub.s64 	%rd8, %rd1, %rd21;
	ld.local.u32 	%r84, [%rd8+24];
	ld.local.u32 	%r85, [%rd8+20];
	setp.eq.s32 	%p4, %r8, 0;
	@%p4 bra 	$L__BB0_7;
	shf.l.wrap.b32 	%r84, %r85, %r84, %r8;
	ld.local.u32 	%r46, [%rd8+16];
	shf.l.wrap.b32 	%r85, %r46, %r85, %r8;
$L__BB0_7:
	shr.u32 	%r47, %r84, 30;
	shf.l.wrap.b32 	%r48, %r85, %r84, 2;
	shl.b32 	%r49, %r85, 2;
	shr.u32 	%r50, %r48, 31;
	add.s32 	%r51, %r50, %r47;
	neg.s32 	%r52, %r51;
	setp.lt.s32 	%p5, %r4, 0;
	selp.b32 	%r86, %r52, %r51, %p5;
	xor.b32  	%r53, %r48, %r4;
	shr.s32 	%r54, %r48, 31;
	xor.b32  	%r55, %r54, %r48;
	xor.b32  	%r56, %r54, %r49;
	cvt.u64.u32 	%rd22, %r55;
	shl.b64 	%rd23, %rd22, 32;
	cvt.u64.u32 	%rd24, %r56;
	or.b64  	%rd25, %rd23, %rd24;
	cvt.rn.f64.s64 	%fd1, %rd25;
	mul.f64 	%fd2, %fd1, 0d3BF921FB54442D19;
	cvt.rn.f32.f64 	%f27, %fd2;
	neg.f32 	%f28, %f27;
	setp.lt.s32 	%p6, %r53, 0;
	selp.f32 	%f65, %f28, %f27, %p6;
$L__BB0_8:
	mul.rn.f32 	%f30, %f65, %f65;
	and.b32  	%r58, %r86, 1;
	setp.eq.b32 	%p7, %r58, 1;
	selp.f32 	%f31, 0f3F800000, %f65, %p7;
	fma.rn.f32 	%f32, %f30, %f31, 0f00000000;
	fma.rn.f32 	%f33, %f30, 0f37CBAC00, 0fBAB607ED;
	selp.f32 	%f34, %f33, 0fB94D4153, %p7;
	selp.f32 	%f35, 0f3D2AAABB, 0f3C0885E4, %p7;
	fma.rn.f32 	%f36, %f34, %f30, %f35;
	selp.f32 	%f37, 0fBEFFFFFF, 0fBE2AAAA8, %p7;
	fma.rn.f32 	%f38, %f36, %f30, %f37;
	fma.rn.f32 	%f39, %f38, %f32, %f31;
	and.b32  	%r59, %r86, 2;
	setp.eq.s32 	%p8, %r59, 0;
	mov.f32 	%f40, 0f00000000;
	sub.f32 	%f41, %f40, %f39;
	selp.f32 	%f9, %f39, %f41, %p8;
	fma.rn.f32 	%f10, %f2, 0f40800000, %f16;
	mul.f32 	%f42, %f10, 0f3F22F983;
	cvt.rni.s32.f32 	%r90, %f42;
	cvt.rn.f32.s32 	%f43, %r90;
	fma.rn.f32 	%f44, %f43, 0fBFC90FDA, %f10;
	fma.rn.f32 	%f45, %f43, 0fB3A22168, %f44;
	fma.rn.f32 	%f66, %f43, 0fA7C234C5, %f45;
	abs.f32 	%f12, %f10;
	setp.ltu.f32 	%p9, %f12, 0f47CE4780;
	@%p9 bra 	$L__BB0_16;
	setp.neu.f32 	%p10, %f12, 0f7F800000;
	@%p10 bra 	$L__BB0_11;
	mov.f32 	%f48, 0f00000000;
	mul.rn.f32 	%f66, %f10, %f48;
	mov.b32 	%r90, 0;
	bra.uni 	$L__BB0_16;
$L__BB0_11:
	mov.b32 	%r18, %f10;
	shl.b32 	%r61, %r18, 8;
	or.b32  	%r19, %r61, -2147483648;
	mov.b64 	%rd42, 0;
	mov.b32 	%r87, 0;
	mov.u64 	%rd40, __cudart_i2opi_f;
	mov.u64 	%rd41, %rd1;
$L__BB0_12:
	.pragma "nounroll";
	ld.global.nc.u32 	%r62, [%rd40];
	mad.wide.u32 	%rd28, %r62, %r19, %rd42;
	shr.u64 	%rd42, %rd28, 32;
	st.local.u32 	[%rd41], %rd28;
	add.s32 	%r87, %r87, 1;
	add.s64 	%rd41, %rd41, 4;
	add.s64 	%rd40, %rd40, 4;
	setp.ne.s32 	%p11, %r87, 6;
	@%p11 bra 	$L__BB0_12;
	shr.u32 	%r63, %r18, 23;
	st.local.u32 	[%rd1+24], %rd42;
	and.b32  	%r22, %r63, 31;
	and.b32  	%r64, %r63, 224;
	add.s32 	%r65, %r64, -128;
	shr.u32 	%r66, %r65, 5;
	mul.wide.u32 	%rd29, %r66, 4;
	sub.s64 	%rd15, %rd1, %rd29;
	ld.local.u32 	%r88, [%rd15+24];
	ld.local.u32 	%r89, [%rd15+20];
	setp.eq.s32 	%p12, %r22, 0;
	@%p12 bra 	$L__BB0_15;
	shf.l.wrap.b32 	%r88, %r89, %r88, %r22;
	ld.local.u32 	%r67, [%rd15+16];
	shf.l.wrap.b32 	%r89, %r67, %r89, %r22;
$L__BB0_15:
	shr.u32 	%r68, %r88, 30;
	shf.l.wrap.b32 	%r69, %r89, %r88, 2;
	shl.b32 	%r70, %r89, 2;
	shr.u32 	%r71, %r69, 31;
	add.s32 	%r72, %r71, %r68;
	neg.s32 	%r73, %r72;
	setp.lt.s32 	%p13, %r18, 0;
	selp.b32 	%r90, %r73, %r72, %p13;
	xor.b32  	%r74, %r69, %r18;
	shr.s32 	%r75, %r69, 31;
	xor.b32  	%r76, %r75, %r69;
	xor.b32  	%r77, %r75, %r70;
	cvt.u64.u32 	%rd30, %r76;
	shl.b64 	%rd31, %rd30, 32;
	cvt.u64.u32 	%rd32, %r77;
	or.b64  	%rd33, %rd31, %rd32;
	cvt.rn.f64.s64 	%fd3, %rd33;
	mul.f64 	%fd4, %fd3, 0d3BF921FB54442D19;
	cvt.rn.f32.f64 	%f46, %fd4;
	neg.f32 	%f47, %f46;
	setp.lt.s32 	%p14, %r74, 0;
	selp.f32 	%f66, %f47, %f46, %p14;
$L__BB0_16:
	cvta.to.global.u64 	%rd34, %rd16;
	add.s32 	%r79, %r90, 1;
	mul.rn.f32 	%f49, %f66, %f66;
	and.b32  	%r80, %r90, 1;
	setp.eq.b32 	%p15, %r80, 1;
	selp.f32 	%f50, %f66, 0f3F800000, %p15;
	fma.rn.f32 	%f51, %f49, %f50, 0f00000000;
	fma.rn.f32 	%f52, %f49, 0f37CBAC00, 0fBAB607ED;
	selp.f32 	%f53, 0fB94D4153, %f52, %p15;
	selp.f32 	%f54, 0f3C0885E4, 0f3D2AAABB, %p15;
	fma.rn.f32 	%f55, %f53, %f49, %f54;
	selp.f32 	%f56, 0fBE2AAAA8, 0fBEFFFFFF, %p15;
	fma.rn.f32 	%f57, %f55, %f49, %f56;
	fma.rn.f32 	%f58, %f57, %f51, %f50;
	and.b32  	%r81, %r79, 2;
	setp.eq.s32 	%p16, %r81, 0;
	mov.f32 	%f59, 0f00000000;
	sub.f32 	%f60, %f59, %f58;
	selp.f32 	%f61, %f58, %f60, %p16;
	mul.f32 	%f62, %f9, %f61;
	mul.f32 	%f63, %f62, 0f3F000000;
	mad.lo.s32 	%r82, %r31, %r2, %r1;
	mul.wide.u32 	%rd35, %r82, 16;
	add.s64 	%rd36, %rd34, %rd35;
	mov.f32 	%f64, 0f3F800000;
	st.global.v4.f32 	[%rd36], {%f1, %f63, %f2, %f64};
	ret;

}


// ===== COMPILED SASS (sm_100) =====

	.target	sm_100

	.elftype	@"ET_EXEC"


//--------------------- .note.nv.tkinfo           --------------------------
	.section	.note.nv.tkinfo,"",@"SHT_NOTE"
	.sectionflags	@"SHF_NOTE_NV_TKINFO"
	.tkinfo
        /*0018*/ 	.word	0x00000002
        /*0030*/ 	.string	""
        /*0030*/ 	.string	"ptxas"
        /*0030*/ 	.string	"Cuda compilation tools, release 13.0, V13.0.88"
        /*0030*/ 	.string	"Build cuda_13.0.r13.0/compiler.36424714_0"
        /*0030*/ 	.string	"-arch sm_100 -m 64 "



//--------------------- .note.nv.cuinfo           --------------------------
	.section	.note.nv.cuinfo,"",@"SHT_NOTE"
	.sectionflags	@"SHF_NOTE_NV_CUINFO"
        /*0018*/ 	.short	0x0002
        /*001a*/ 	.short	0x0064
        /*001c*/ 	.short	0x0082
	.zero		2


//--------------------- .nv.info                  --------------------------
	.section	.nv.info,"",@"SHT_CUDA_INFO"
	.align	4


	//----- nvinfo : EIATTR_REGCOUNT
	.align		4
        /*0000*/ 	.byte	0x04, 0x2f
        /*0002*/ 	.short	(.L_2 - .L_1)
	.align		4
.L_1:
        /*0004*/ 	.word	index@(_Z6kernelP6float4jjf)
        /*0008*/ 	.word	0x00000014


	//----- nvinfo : EIATTR_FRAME_SIZE
	.align		4
.L_2:
        /*000c*/ 	.byte	0x04, 0x11
        /*000e*/ 	.short	(.L_4 - .L_3)
	.align		4
.L_3:
        /*0010*/ 	.word	index@($__internal_0_$__cuda_sm3x_div_rn_noftz_f32_slowpath)
        /*0014*/ 	.word	0x00000020


	//----- nvinfo : EIATTR_FRAME_SIZE
	.align		4
.L_4:
        /*0018*/ 	.byte	0x04, 0x11
        /*001a*/ 	.short	(.L_6 - .L_5)
	.align		4
.L_5:
        /*001c*/ 	.word	index@(_Z6kernelP6float4jjf)
        /*0020*/ 	.word	0x00000020


	//----- nvinfo : EIATTR_MIN_STACK_SIZE
	.align		4
.L_6:
        /*0024*/ 	.byte	0x04, 0x12
        /*0026*/ 	.short	(.L_8 - .L_7)
	.align		4
.L_7:
        /*0028*/ 	.word	index@(_Z6kernelP6float4jjf)
        /*002c*/ 	.word	0x00000020
.L_8:


//--------------------- .nv.compat                --------------------------
	.section	.nv.compat,"",@"SHT_CUDA_COMPAT_INFO"
	.align	4
        /*0000*/ 	.byte	0x02, 0x09, 0x00, 0x00, 0x02, 0x02, 0x01, 0x00, 0x02, 0x05, 0x05, 0x00, 0x03, 0x07, 0x01, 0x01
        /*0010*/ 	.byte	0x02, 0x03, 0x00, 0x00, 0x02, 0x06, 0x01, 0x00, 0x04, 0x0b, 0x08, 0x00, 0x01, 0x00, 0x00, 0x00
        /*0020*/ 	.byte	0x00, 0x00, 0x00, 0x00


//--------------------- .nv.info._Z6kernelP6float4jjf --------------------------
	.section	.nv.info._Z6kernelP6float4jjf,"",@"SHT_CUDA_INFO"
	.sectionflags	@""
	.align	4


	//----- nvinfo : EIATTR_CUDA_API_VERSION
	.align		4
        /*0000*/ 	.byte	0x04, 0x37
        /*0002*/ 	.short	(.L_10 - .L_9)
.L_9:
        /*0004*/ 	.word	0x00000082


	//----- nvinfo : EIATTR_KPARAM_INFO
	.align		4
.L_10:
        /*0008*/ 	.byte	0x04, 0x17
        /*000a*/ 	.short	(.L_12 - .L_11)
.L_11:
        /*000c*/ 	.word	0x00000000
        /*0010*/ 	.short	0x0003
        /*0012*/ 	.short	0x0010
        /*0014*/ 	.byte	0x00, 0xf0, 0x11, 0x00


	//----- nvinfo : EIATTR_KPARAM_INFO
	.align		4
.L_12:
        /*0018*/ 	.byte	0x04, 0x17
        /*001a*/ 	.short	(.L_14 - .L_13)
.L_13:
        /*001c*/ 	.word	0x00000000
        /*0020*/ 	.short	0x0002
        /*0022*/ 	.short	0x000c
        /*0024*/ 	.byte	0x00, 0xf0, 0x11, 0x00


	//----- nvinfo : EIATTR_KPARAM_INFO
	.align		4
.L_14:
        /*0028*/ 	.byte	0x04, 0x17
        /*002a*/ 	.short	(.L_16 - .L_15)
.L_15:
        /*002c*/ 	.word	0x00000000
        /*0030*/ 	.short	0x0001
        /*0032*/ 	.short	0x0008
        /*0034*/ 	.byte	0x00, 0xf0, 0x11, 0x00


	//----- nvinfo : EIATTR_KPARAM_INFO
	.align		4
.L_16:
        /*0038*/ 	.byte	0x04, 0x17
        /*003a*/ 	.short	(.L_18 - .L_17)
.L_17:
        /*003c*/ 	.word	0x00000000
        /*0040*/ 	.short	0x0000
        /*0042*/ 	.short	0x0000
        /*0044*/ 	.byte	0x00, 0xf5, 0x21, 0x00


	//----- nvinfo : EIATTR_SPARSE_MMA_MASK
	.align		4
.L_18:
        /*0048*/ 	.byte	0x03, 0x50
        /*004a*/ 	.short	0x0000


	//----- nvinfo : EIATTR_MAXREG_COUNT
	.align		4
        /*004c*/ 	.byte	0x03, 0x1b
        /*004e*/ 	.short	0x00ff


	//----- nvinfo : EIATTR_MERCURY_ISA_VERSION
	.align		4
        /*0050*/ 	.byte	0x03, 0x5f
        /*0052*/ 	.short	0x0101


	//----- nvinfo : EIATTR_VRC_CTA_INIT_COUNT
	.align		4
        /*0054*/ 	.byte	0x02, 0x4a
	.zero		1
	.zero		1


	//----- nvinfo : EIATTR_EXIT_INSTR_OFFSETS
	.align		4
        /*0058*/ 	.byte	0x04, 0x1c
        /*005a*/ 	.short	(.L_20 - .L_19)


	//   ....[0]....
.L_19:
        /*005c*/ 	.word	0x00000dc0


	//----- nvinfo : EIATTR_CRS_STACK_SIZE
	.align		4
.L_20:
        /*0060*/ 	.byte	0x04, 0x1e
        /*0062*/ 	.short	(.L_22 - .L_21)
.L_21:
        /*0064*/ 	.word	0x00000000


	//----- nvinfo : EIATTR_CBANK_PARAM_SIZE
	.align		4
.L_22:
        /*0068*/ 	.byte	0x03, 0x19
        /*006a*/ 	.short	0x0014


	//----- nvinfo : EIATTR_PARAM_CBANK
	.align		4
        /*006c*/ 	.byte	0x04, 0x0a
        /*006e*/ 	.short	(.L_24 - .L_23)
	.align		4
.L_23:
        /*0070*/ 	.word	index@(.nv.constant0._Z6kernelP6float4jjf)
        /*0074*/ 	.short	0x0380
        /*0076*/ 	.short	0x0014


	//----- nvinfo : EIATTR_SW_WAR
	.align		4
.L_24:
        /*0078*/ 	.byte	0x04, 0x36
        /*007a*/ 	.short	(.L_26 - .L_25)
.L_25:
        /*007c*/ 	.word	0x00000008
.L_26:


//--------------------- .nv.callgraph             --------------------------
	.section	.nv.callgraph,"",@"SHT_CUDA_CALLGRAPH"
	.align	4
	.sectionentsize	8
	.align		4
        /*0000*/ 	.word	0x00000000
	.align		4
        /*0004*/ 	.word	0xffffffff
	.align		4
        /*0008*/ 	.word	0x00000000
	.align		4
        /*000c*/ 	.word	0xfffffffe
	.align		4
        /*0010*/ 	.word	0x00000000
	.align		4
        /*0014*/ 	.word	0xfffffffd
	.align		4
        /*0018*/ 	.word	0x00000000
	.align		4
        /*001c*/ 	.word	0xfffffffc


//--------------------- .nv.constant4             --------------------------
	.section	.nv.constant4,"a",@progbits
	.align	8
	.align		8
.nv.constant4:
        /*0000*/ 	.dword	__cudart_i2opi_f


//--------------------- .text._Z6kernelP6float4jjf --------------------------
	.section	.text._Z6kernelP6float4jjf,"ax",@progbits
	.align	128
        .global         _Z6kernelP6float4jjf
        .type           _Z6kernelP6float4jjf,@function
        .size           _Z6kernelP6float4jjf,(.L_x_22 - _Z6kernelP6float4jjf)
        .other          _Z6kernelP6float4jjf,@"STO_CUDA_ENTRY STV_DEFAULT"
_Z6kernelP6float4jjf:
.text._Z6kernelP6float4jjf:
[----:B------:R-:W0:Y:S01]  /*0000*/  LDC R1, c[0x0][0x37c] ;  /* 0x0000df00ff017b82 */ /* 0x000e220000000800 */
[----:B------:R-:W1:Y:S01]  /*0010*/  S2R R0, SR_TID.X ;  /* 0x0000000000007919 */ /* 0x000e620000002100 */
[----:B------:R-:W2:Y:S06]  /*0020*/  LDCU UR5, c[0x0][0x388] ;  /* 0x00007100ff0577ac */ /* 0x000eac0008000800 */
[----:B------:R-:W1:Y:S01]  /*0030*/  S2UR UR4, SR_CTAID.X ;  /* 0x00000000000479c3 */ /* 0x000e620000002500 */
[----:B------:R-:W-:Y:S01]  /*0040*/  BSSY.RECONVERGENT B0, `(.L_x_0) ;  /* 0x0000015000007945 */ /* 0x000fe20003800200 */
[----:B------:R-:W3:Y:S01]  /*0050*/  S2R R9, SR_TID.Y ;  /* 0x0000000000097919 */ /* 0x000ee20000002200 */
[----:B0-----:R-:W-:-:S05]  /*0060*/  VIADD R1, R1, 0xffffffe0 ;  /* 0xffffffe001017836 */ /* 0x001fca0000000000 */
[----:B------:R-:W1:Y:S08]  /*0070*/  LDC R7, c[0x0][0x360] ;  /* 0x0000d800ff077b82 */ /* 0x000e700000000800 */
[----:B------:R-:W3:Y:S01]  /*0080*/  LDC R10, c[0x0][0x364] ;  /* 0x0000d900ff0a7b82 */ /* 0x000ee20000000800 */
[----:B--2---:R-:W-:-:S04]  /*0090*/  I2FP.F32.U32 R3, UR5 ;  /* 0x0000000500037c45 */ /* 0x004fc80008201000 */
[----:B------:R-:W0:Y:S03]  /*00a0*/  MUFU.RCP R2, R3 ;  /* 0x0000000300027308 */ /* 0x000e260000001000 */
[----:B------:R-:W3:Y:S01]  /*00b0*/  S2UR UR5, SR_CTAID.Y ;  /* 0x00000000000579c3 */ /* 0x000ee20000002600 */
[----:B-1----:R-:W-:-:S05]  /*00c0*/  IMAD R7, R7, UR4, R0 ;  /* 0x0000000407077c24 */ /* 0x002fca000f8e0200 */
[----:B------:R-:W-:Y:S01]  /*00d0*/  I2FP.F32.U32 R0, R7 ;  /* 0x0000000700007245 */ /* 0x000fe20000201000 */
[----:B0-----:R-:W-:-:S03]  /*00e0*/  FFMA R5, -R3, R2, 1 ;  /* 0x3f80000003057423 */ /* 0x001fc60000000102 */
[----:B------:R-:W0:Y:S01]  /*00f0*/  FCHK P0, R0, R3 ;  /* 0x0000000300007302 */ /* 0x000e220000000000 */
[----:B------:R-:W-:-:S04]  /*0100*/  FFMA R5, R2, R5, R2 ;  /* 0x0000000502057223 */ /* 0x000fc80000000002 */
[----:B------:R-:W-:Y:S01]  /*0110*/  FFMA R4, R0, R5, RZ ;  /* 0x0000000500047223 */ /* 0x000fe200000000ff */
[----:B---3--:R-:W-:-:S03]  /*0120*/  IMAD R10, R10, UR5, R9 ;  /* 0x000000050a0a7c24 */ /* 0x008fc6000f8e0209 */
[----:B------:R-:W-:-:S04]  /*0130*/  FFMA R2, -R3, R4, R0 ;  /* 0x0000000403027223 */ /* 0x000fc80000000100 */
[----:B------:R-:W-:Y:S01]  /*0140*/  FFMA R4, R5, R2, R4 ;  /* 0x0000000205047223 */ /* 0x000fe20000000004 */
[----:B0-----:R-:W-:Y:S06]  /*0150*/  @!P0 BRA `(.L_x_1) ;  /* 0x00000000000c8947 */ /* 0x001fec0003800000 */
[----:B------:R-:W-:-:S07]  /*0160*/  MOV R2, 0x180 ;  /* 0x0000018000027802 */ /* 0x000fce0000000f00 */
[----:B------:R-:W-:Y:S05]  /*0170*/  CALL.REL.NOINC `($__internal_0_$__cuda_sm3x_div_rn_noftz_f32_slowpath) ;  /* 0x0000000c00147944 */ /* 0x000fea0003c00000 */
[----:B------:R-:W-:-:S07]  /*0180*/  IMAD.MOV.U32 R4, RZ, RZ, R0 ;  /* 0x000000ffff047224 */ /* 0x000fce00078e0000 */
.L_x_1:
[----:B------:R-:W-:Y:S05]  /*0190*/  BSYNC.RECONVERGENT B0 ;  /* 0x0000000000007941 */ /* 0x000fea0003800200 */
.L_x_0:
[----:B------:R-:W0:Y:S01]  /*01a0*/  LDCU UR4, c[0x0][0x38c] ;  /* 0x00007180ff0477ac */ /* 0x000e220008000800 */
[----:B------:R-:W-:Y:S01]  /*01b0*/  I2FP.F32.U32 R0, R10 ;  /* 0x0000000a00007245 */ /* 0x000fe20000201000 */
[----:B------:R-:W-:Y:S01]  /*01c0*/  BSSY.RECONVERGENT B0, `(.L_x_2) ;  /* 0x000000d000007945 */ /* 0x000fe20003800200 */
[----:B0-----:R-:W-:-:S04]  /*01d0*/  I2FP.F32.U32 R3, UR4 ;  /* 0x0000000400037c45 */ /* 0x001fc80008201000 */
[----:B------:R-:W0:Y:S08]  /*01e0*/  MUFU.RCP R2, R3 ;  /* 0x0000000300027308 */ /* 0x000e300000001000 */
[----:B------:R-:W1:Y:S01]  /*01f0*/  FCHK P0, R0, R3 ;  /* 0x0000000300007302 */ /* 0x000e620000000000 */
[----:B0-----:R-:W-:-:S04]  /*0200*/  FFMA R5, -R3, R2, 1 ;  /* 0x3f80000003057423 */ /* 0x001fc80000000102 */
[----:B------:R-:W-:-:S04]  /*0210*/  FFMA R5, R2, R5, R2 ;  /* 0x0000000502057223 */ /* 0x000fc80000000002 */
[----:B------:R-:W-:-:S04]  /*0220*/  FFMA R2, R0, R5, RZ ;  /* 0x0000000500027223 */ /* 0x000fc800000000ff */
[----:B------:R-:W-:-:S04]  /*0230*/  FFMA R6, -R3, R2, R0 ;  /* 0x0000000203067223 */ /* 0x000fc80000000100 */
[----:B------:R-:W-:Y:S01]  /*0240*/  FFMA R6, R5, R6, R2 ;  /* 0x0000000605067223 */ /* 0x000fe20000000002 */
[----:B-1----:R-:W-:Y:S06]  /*0250*/  @!P0 BRA `(.L_x_3) ;  /* 0x00000000000c8947 */ /* 0x002fec0003800000 */
[----:B------:R-:W-:-:S07]  /*0260*/  MOV R2, 0x280 ;  /* 0x0000028000027802 */ /* 0x000fce0000000f00 */
[----:B------:R-:W-:Y:S05]  /*0270*/  CALL.REL.NOINC `($__internal_0_$__cuda_sm3x_div_rn_noftz_f32_slowpath) ;  /* 0x0000000800d47944 */ /* 0x000fea0003c00000 */
[----:B------:R-:W-:-:S07]  /*0280*/  IMAD.MOV.U32 R6, RZ, RZ, R0 ;  /* 0x000000ffff067224 */ /* 0x000fce00078e0000 */
.L_x_3:
[----:B------:R-:W-:Y:S05]  /*0290*/  BSYNC.RECONVERGENT B0 ;  /* 0x0000000000007941 */ /* 0x000fea0003800200 */
.L_x_2:
[----:B------:R-:W0:Y:S01]  /*02a0*/  LDC R9, c[0x0][0x390] ;  /* 0x0000e400ff097b82 */ /* 0x000e220000000800 */
[----:B------:R-:W-:Y:S01]  /*02b0*/  IMAD.MOV.U32 R5, RZ, RZ, 0x40000000 ;  /* 0x40000000ff057424 */ /* 0x000fe200078e00ff */
[----:B------:R-:W1:Y:S01]  /*02c0*/  LDCU.64 UR6, c[0x0][0x358] ;  /* 0x00006b00ff0677ac */ /* 0x000e620008000a00 */
[----:B------:R-:W-:Y:S02]  /*02d0*/  BSSY.RECONVERGENT B0, `(.L_x_4) ;  /* 0x0000043000007945 */ /* 0x000fe40003800200 */
[-C--:B------:R-:W-:Y:S01]  /*02e0*/  FFMA R4, R4, R5.reuse, -1 ;  /* 0xbf80000004047423 */ /* 0x080fe20000000005 */
[----:B------:R-:W-:-:S03]  /*02f0*/  FFMA R6, R6, R5, -1 ;  /* 0xbf80000006067423 */ /* 0x000fc60000000005 */
[----:B0-----:R-:W-:-:S04]  /*0300*/  FFMA R11, R4, 4, R9 ;  /* 0x40800000040b7823 */ /* 0x001fc80000000009 */
[C---:B------:R-:W-:Y:S01]  /*0310*/  FMUL R0, R11.reuse, 0.63661974668502807617 ;  /* 0x3f22f9830b007820 */ /* 0x040fe20000400000 */
[----:B------:R-:W-:-:S05]  /*0320*/  FSETP.GE.AND P0, PT, |R11|, 105615, PT ;  /* 0x47ce47800b00780b */ /* 0x000fca0003f06200 */
[----:B------:R-:W0:Y:S02]  /*0330*/  F2I.NTZ R0, R0 ;  /* 0x0000000000007305 */ /* 0x000e240000203100 */
[----:B0-----:R-:W-:-:S05]  /*0340*/  I2FP.F32.S32 R2, R0 ;  /* 0x0000000000027245 */ /* 0x001fca0000201400 */
[----:B------:R-:W-:-:S04]  /*0350*/  FFMA R3, R2, -1.5707962512969970703, R11 ;  /* 0xbfc90fda02037823 */ /* 0x000fc8000000000b */
[----:B------:R-:W-:-:S04]  /*0360*/  FFMA R3, R2, -7.5497894158615963534e-08, R3 ;  /* 0xb3a2216802037823 */ /* 0x000fc80000000003 */
[----:B------:R-:W-:Y:S01]  /*0370*/  FFMA R3, R2, -5.3903029534742383927e-15, R3 ;  /* 0xa7c234c502037823 */ /* 0x000fe20000000003 */
[----:B-1----:R-:W-:Y:S06]  /*0380*/  @!P0 BRA `(.L_x_5) ;  /* 0x0000000000dc8947 */ /* 0x002fec0003800000 */
[----:B------:R-:W-:-:S13]  /*0390*/  FSETP.NEU.AND P0, PT, |R11|, +INF , PT ;  /* 0x7f8000000b00780b */ /* 0x000fda0003f0d200 */
[----:B------:R-:W-:Y:S01]  /*03a0*/  @!P0 FMUL R3, RZ, R11 ;  /* 0x0000000bff038220 */ /* 0x000fe20000400000 */
[----:B------:R-:W-:Y:S01]  /*03b0*/  @!P0 IMAD.MOV.U32 R0, RZ, RZ, RZ ;  /* 0x000000ffff008224 */ /* 0x000fe200078e00ff */
[----:B------:R-:W-:Y:S06]  /*03c0*/  @!P0 BRA `(.L_x_5) ;  /* 0x0000000000cc8947 */ /* 0x000fec0003800000 */
[----:B------:R-:W-:Y:S01]  /*03d0*/  IMAD.SHL.U32 R2, R11, 0x100, RZ ;  /* 0x000001000b027824 */ /* 0x000fe200078e00ff */
[----:B------:R-:W0:Y:S01]  /*03e0*/  LDCU.64 UR8, c[0x4][URZ] ;  /* 0x01000000ff0877ac */ /* 0x000e220008000a00 */
[----:B------:R-:W-:Y:S02]  /*03f0*/  IMAD.MOV.U32 R8, RZ, RZ, RZ ;  /* 0x000000ffff087224 */ /* 0x000fe400078e00ff */
[----:B------:R-:W-:Y:S01]  /*0400*/  IMAD.MOV.U32 R0, RZ, RZ, R1 ;  /* 0x000000ffff007224 */ /* 0x000fe200078e0001 */
[----:B------:R-:W-:Y:S01]  /*0410*/  LOP3.LUT R15, R2, 0x80000000, RZ, 0xfc, !PT ;  /* 0x80000000020f7812 */ /* 0x000fe200078efcff */
[----:B------:R-:W-:Y:S01]  /*0420*/  UMOV UR5, URZ ;  /* 0x000000ff00057c82 */ /* 0x000fe20008000000 */
[----:B------:R-:W-:-:S05]  /*0430*/  UMOV UR4, URZ ;  /* 0x000000ff00047c82 */ /* 0x000fca0008000000 */
.L_x_6:
[----:B0-----:R-:W-:Y:S02]  /*0440*/  IMAD.U32 R12, RZ, RZ, UR8 ;  /* 0x00000008ff0c7e24 */ /* 0x001fe4000f8e00ff */
[----:B------:R-:W-:-:S05]  /*0450*/  IMAD.U32 R13, RZ, RZ, UR9 ;  /* 0x00000009ff0d7e24 */ /* 0x000fca000f8e00ff */
[----:B------:R-:W2:Y:S01]  /*0460*/  LDG.E.CONSTANT R2, desc[UR6][R12.64] ;  /* 0x000000060c027981 */ /* 0x000ea2000c1e9900 */
[----:B------:R-:W-:Y:S02]  /*0470*/  UIADD3 UR8, UP0, UPT, UR8, 0x4, URZ ;  /* 0x0000000408087890 */ /* 0x000fe4000ff1e0ff */
[----:B------:R-:W-:Y:S02]  /*0480*/  UIADD3 UR4, UPT, UPT, UR4, 0x1, URZ ;  /* 0x0000000104047890 */ /* 0x000fe4000fffe0ff */
[----:B------:R-:W-:Y:S02]  /*0490*/  UIADD3.X UR9, UPT, UPT, URZ, UR9, URZ, UP0, !UPT ;  /* 0x00000009ff097290 */ /* 0x000fe400087fe4ff */
[----:B------:R-:W-:Y:S01]  /*04a0*/  UISETP.NE.AND UP0, UPT, UR4, 0x6, UPT ;  /* 0x000000060400788c */ /* 0x000fe2000bf05270 */
[----:B--2---:R-:W-:-:S03]  /*04b0*/  IMAD.WIDE.U32 R2, R2, R15, RZ ;  /* 0x0000000f02027225 */ /* 0x004fc600078e00ff */
[----:B------:R-:W-:-:S04]  /*04c0*/  IADD3 R5, P0, PT, R2, R8, RZ ;  /* 0x0000000802057210 */ /* 0x000fc80007f1e0ff */
[----:B------:R-:W-:Y:S01]  /*04d0*/  IADD3.X R8, PT, PT, R3, UR5, RZ, P0, !PT ;  /* 0x0000000503087c10 */ /* 0x000fe200087fe4ff */
[----:B------:R0:W-:Y:S02]  /*04e0*/  STL [R0], R5 ;  /* 0x0000000500007387 */ /* 0x0001e40000100800 */
[----:B0-----:R-:W-:Y:S01]  /*04f0*/  VIADD R0, R0, 0x4 ;  /* 0x0000000400007836 */ /* 0x001fe20000000000 */
[----:B------:R-:W-:Y:S06]  /*0500*/  BRA.U UP0, `(.L_x_6) ;  /* 0xfffffffd00cc7547 */ /* 0x000fec000b83ffff */
[----:B------:R-:W-:Y:S01]  /*0510*/  SHF.R.U32.HI R5, RZ, 0x17, R11 ;  /* 0x00000017ff057819 */ /* 0x000fe2000001160b */
[----:B------:R0:W-:Y:S03]  /*0520*/  STL [R1+0x18], R8 ;  /* 0x0000180801007387 */ /* 0x0001e60000100800 */
[C---:B------:R-:W-:Y:S02]  /*0530*/  LOP3.LUT R0, R5.reuse, 0xe0, RZ, 0xc0, !PT ;  /* 0x000000e005007812 */ /* 0x040fe400078ec0ff */
[----:B------:R-:W-:-:S03]  /*0540*/  LOP3.LUT P0, RZ, R5, 0x1f, RZ, 0xc0, !PT ;  /* 0x0000001f05ff7812 */ /* 0x000fc6000780c0ff */
[----:B------:R-:W-:-:S05]  /*0550*/  VIADD R0, R0, 0xffffff80 ;  /* 0xffffff8000007836 */ /* 0x000fca0000000000 */
[----:B------:R-:W-:-:S05]  /*0560*/  SHF.R.U32.HI R0, RZ, 0x5, R0 ;  /* 0x00000005ff007819 */ /* 0x000fca0000011600 */
[----:B------:R-:W-:-:S05]  /*0570*/  IMAD R14, R0, -0x4, R1 ;  /* 0xfffffffc000e7824 */ /* 0x000fca00078e0201 */
[----:B------:R-:W2:Y:S04]  /*0580*/  LDL R0, [R14+0x18] ;  /* 0x000018000e007983 */ /* 0x000ea80000100800 */
[----:B------:R-:W2:Y:S04]  /*0590*/  LDL R3, [R14+0x14] ;  /* 0x000014000e037983 */ /* 0x000ea80000100800 */
[----:B------:R-:W3:Y:S01]  /*05a0*/  @P0 LDL R2, [R14+0x10] ;  /* 0x000010000e020983 */ /* 0x000ee20000100800 */
[----:B------:R-:W-:Y:S01]  /*05b0*/  LOP3.LUT R5, R5, 0x1f, RZ, 0xc0, !PT ;  /* 0x0000001f05057812 */ /* 0x000fe200078ec0ff */
[----:B------:R-:W-:Y:S01]  /*05c0*/  UMOV UR4, 0x54442d19 ;  /* 0x54442d1900047882 */ /* 0x000fe20000000000 */
[----:B------:R-:W-:-:S02]  /*05d0*/  UMOV UR5, 0x3bf921fb ;  /* 0x3bf921fb00057882 */ /* 0x000fc40000000000 */
[-C--:B--2---:R-:W-:Y:S02]  /*05e0*/  @P0 SHF.L.W.U32.HI R0, R3, R5.reuse, R0 ;  /* 0x0000000503000219 */ /* 0x084fe40000010e00 */
[----:B---3--:R-:W-:Y:S02]  /*05f0*/  @P0 SHF.L.W.U32.HI R3, R2, R5, R3 ;  /* 0x0000000502030219 */ /* 0x008fe40000010e03 */
[----:B------:R-:W-:Y:S02]  /*0600*/  ISETP.GE.AND P0, PT, R11, RZ, PT ;  /* 0x000000ff0b00720c */ /* 0x000fe40003f06270 */
[C---:B------:R-:W-:Y:S01]  /*0610*/  SHF.L.W.U32.HI R2, R3.reuse, 0x2, R0 ;  /* 0x0000000203027819 */ /* 0x040fe20000010e00 */
[----:B------:R-:W-:-:S03]  /*0620*/  IMAD.SHL.U32 R3, R3, 0x4, RZ ;  /* 0x0000000403037824 */ /* 0x000fc600078e00ff */
[----:B------:R-:W-:Y:S02]  /*0630*/  SHF.R.S32.HI R5, RZ, 0x1f, R2 ;  /* 0x0000001fff057819 */ /* 0x000fe40000011402 */
[----:B------:R-:W-:Y:S02]  /*0640*/  LOP3.LUT R11, R2, R11, RZ, 0x3c, !PT ;  /* 0x0000000b020b7212 */ /* 0x000fe400078e3cff */
[C---:B------:R-:W-:Y:S02]  /*0650*/  LOP3.LUT R12, R5.reuse, R3, RZ, 0x3c, !PT ;  /* 0x00000003050c7212 */ /* 0x040fe400078e3cff */
[----:B------:R-:W-:Y:S02]  /*0660*/  LOP3.LUT R13, R5, R2, RZ, 0x3c, !PT ;  /* 0x00000002050d7212 */ /* 0x000fe400078e3cff */
[----:B------:R-:W-:Y:S02]  /*0670*/  SHF.R.U32.HI R3, RZ, 0x1e, R0 ;  /* 0x0000001eff037819 */ /* 0x000fe40000011600 */
[----:B------:R-:W-:-:S02]  /*0680*/  ISETP.GE.AND P1, PT, R11, RZ, PT ;  /* 0x000000ff0b00720c */ /* 0x000fc40003f26270 */
[----:B------:R-:W1:Y:S01]  /*0690*/  I2F.F64.S64 R12, R12 ;  /* 0x0000000c000c7312 */ /* 0x000e620000301c00 */
[----:B------:R-:W-:-:S05]  /*06a0*/  LEA.HI R0, R2, R3, RZ, 0x1 ;  /* 0x0000000302007211 */ /* 0x000fca00078f08ff */
[----:B------:R-:W-:-:S04]  /*06b0*/  IMAD.MOV R2, RZ, RZ, -R0 ;  /* 0x000000ffff027224 */ /* 0x000fc800078e0a00 */
[----:B------:R-:W-:Y:S01]  /*06c0*/  @!P0 IMAD.MOV.U32 R0, RZ, RZ, R2 ;  /* 0x000000ffff008224 */ /* 0x000fe200078e0002 */
[----:B-1----:R-:W-:-:S10]  /*06d0*/  DMUL R14, R12, UR4 ;  /* 0x000000040c0e7c28 */ /* 0x002fd40008000000 */
[----:B------:R-:W1:Y:S02]  /*06e0*/  F2F.F32.F64 R14, R14 ;  /* 0x0000000e000e7310 */ /* 0x000e640000301000 */
[----:B01----:R-:W-:-:S07]  /*06f0*/  FSEL R3, -R14, R14, !P1 ;  /* 0x0000000e0e037208 */ /* 0x003fce0004800100 */
.L_x_5:
[----:B------:R-:W-:Y:S05]  /*0700*/  BSYNC.RECONVERGENT B0 ;  /* 0x0000000000007941 */ /* 0x000fea0003800200 */
.L_x_4:
[----:B------:R-:W-:Y:S01]  /*0710*/  FFMA R11, R6, 4, R9 ;  /* 0x40800000060b7823 */ /* 0x000fe20000000009 */
[----:B------:R-:W-:Y:S02]  /*0720*/  IMAD.MOV.U32 R14, RZ, RZ, 0x37cbac00 ;  /* 0x37cbac00ff0e7424 */ /* 0x000fe400078e00ff */
[----:B------:R-:W-:Y:S01]  /*0730*/  FMUL R5, R3, R3 ;  /* 0x0000000303057220 */ /* 0x000fe20000400000 */
[C---:B------:R-:W-:Y:S01]  /*0740*/  LOP3.LUT R9, R0.reuse, 0x1, RZ, 0xc0, !PT ;  /* 0x0000000100097812 */ /* 0x040fe200078ec0ff */
[----:B------:R-:W-:Y:S01]  /*0750*/  FMUL R2, R11, 0.63661974668502807617 ;  /* 0x3f22f9830b027820 */ /* 0x000fe20000400000 */
[----:B------:R-:W-:Y:S02]  /*0760*/  IMAD.MOV.U32 R12, RZ, RZ, 0x3d2aaabb ;  /* 0x3d2aaabbff0c7424 */ /* 0x000fe400078e00ff */
[----:B------:R-:W-:Y:S01]  /*0770*/  FFMA R8, R5, R14, -0.0013887860113754868507 ;  /* 0xbab607ed05087423 */ /* 0x000fe2000000000e */
[----:B------:R-:W-:Y:S01]  /*0780*/  ISETP.NE.U32.AND P0, PT, R9, 0x1, PT ;  /* 0x000000010900780c */ /* 0x000fe20003f05070 */
[----:B------:R-:W-:Y:S01]  /*0790*/  IMAD.MOV.U32 R9, RZ, RZ, 0x3effffff ;  /* 0x3effffffff097424 */ /* 0x000fe200078e00ff */
[----:B------:R-:W-:Y:S01]  /*07a0*/  LOP3.LUT P1, RZ, R0, 0x2, RZ, 0xc0, !PT ;  /* 0x0000000200ff7812 */ /* 0x000fe2000782c0ff */
[----:B------:R-:W0:Y:S01]  /*07b0*/  F2I.NTZ R2, R2 ;  /* 0x0000000200027305 */ /* 0x000e220000203100 */
[----:B------:R-:W-:Y:S01]  /*07c0*/  FSEL R8, R8, -0.00019574658654164522886, !P0 ;  /* 0xb94d415308087808 */ /* 0x000fe20004000000 */
[----:B------:R-:W-:Y:S01]  /*07d0*/  BSSY.RECONVERGENT B0, `(.L_x_7) ;  /* 0x0000046000007945 */ /* 0x000fe20003800200 */
[----:B------:R-:W-:-:S02]  /*07e0*/  FSEL R12, R12, 0.0083327032625675201416, !P0 ;  /* 0x3c0885e40c0c7808 */ /* 0x000fc40004000000 */
[----:B------:R-:W-:-:S03]  /*07f0*/  FSEL R0, R3, 1, P0 ;  /* 0x3f80000003007808 */ /* 0x000fc60000000000 */
[----:B------:R-:W-:Y:S01]  /*0800*/  FFMA R8, R5, R8, R12 ;  /* 0x0000000805087223 */ /* 0x000fe2000000000c */
[----:B------:R-:W-:Y:S02]  /*0810*/  FSEL R12, -R9, -0.16666662693023681641, !P0 ;  /* 0xbe2aaaa8090c7808 */ /* 0x000fe40004000100 */
[----:B------:R-:W-:-:S03]  /*0820*/  FSETP.GE.AND P0, PT, |R11|, 105615, PT ;  /* 0x47ce47800b00780b */ /* 0x000fc60003f06200 */
[C---:B------:R-:W-:Y:S01]  /*0830*/  FFMA R8, R5.reuse, R8, R12 ;  /* 0x0000000805087223 */ /* 0x040fe2000000000c */
[----:B0-----:R-:W-:Y:S01]  /*0840*/  I2FP.F32.S32 R16, R2 ;  /* 0x0000000200107245 */ /* 0x001fe20000201400 */
[----:B------:R-:W-:-:S04]  /*0850*/  FFMA R5, R5, R0, RZ ;  /* 0x0000000005057223 */ /* 0x000fc800000000ff */
[----:B------:R-:W-:Y:S01]  /*0860*/  FFMA R3, R16, -1.5707962512969970703, R11 ;  /* 0xbfc90fda10037823 */ /* 0x000fe2000000000b */
[----:B------:R-:W-:-:S03]  /*0870*/  FFMA R9, R5, R8, R0 ;  /* 0x0000000805097223 */ /* 0x000fc60000000000 */
[----:B------:R-:W-:Y:S01]  /*0880*/  FFMA R3, R16, -7.5497894158615963534e-08, R3 ;  /* 0xb3a2216810037823 */ /* 0x000fe20000000003 */
[----:B------:R-:W-:-:S03]  /*0890*/  @P1 FADD R9, RZ, -R9 ;  /* 0x80000009ff091221 */ /* 0x000fc60000000000 */
[----:B------:R-:W-:Y:S01]  /*08a0*/  FFMA R0, R16, -5.3903029534742383927e-15, R3 ;  /* 0xa7c234c510007823 */ /* 0x000fe20000000003 */
[----:B------:R-:W-:Y:S06]  /*08b0*/  @!P0 BRA `(.L_x_8) ;  /* 0x0000000000dc8947 */ /* 0x000fec0003800000 */
        /* <DEDUP_REMOVED lines=11> */
.L_x_9:
        /* <DEDUP_REMOVED lines=44> */
.L_x_8:
[----:B------:R-:W-:Y:S05]  /*0c30*/  BSYNC.RECONVERGENT B0 ;  /* 0x0000000000007941 */ /* 0x000fea0003800200 */
.L_x_7:
[----:B------:R-:W-:Y:S01]  /*0c40*/  FMUL R11, R0, R0 ;  /* 0x00000000000b7220 */ /* 0x000fe20000400000 */
[C---:B------:R-:W-:Y:S01]  /*0c50*/  LOP3.LUT R3, R2.reuse, 0x1, RZ, 0xc0, !PT ;  /* 0x0000000102037812 */ /* 0x040fe200078ec0ff */
[----:B------:R-:W-:Y:S01]  /*0c60*/  IMAD.MOV.U32 R8, RZ, RZ, 0x3c0885e4 ;  /* 0x3c0885e4ff087424 */ /* 0x000fe200078e00ff */
[----:B------:R-:W0:Y:S01]  /*0c70*/  LDCU UR4, c[0x0][0x388] ;  /* 0x00007100ff0477ac */ /* 0x000e220008000800 */
[----:B------:R-:W-:Y:S01]  /*0c80*/  FFMA R14, R11, R14, -0.0013887860113754868507 ;  /* 0xbab607ed0b0e7423 */ /* 0x000fe2000000000e */
[----:B------:R-:W-:Y:S01]  /*0c90*/  ISETP.NE.U32.AND P0, PT, R3, 0x1, PT ;  /* 0x000000010300780c */ /* 0x000fe20003f05070 */
[----:B------:R-:W-:Y:S02]  /*0ca0*/  VIADD R5, R2, 0x1 ;  /* 0x0000000102057836 */ /* 0x000fe40000000000 */
[----:B------:R-:W1:Y:S01]  /*0cb0*/  LDC.64 R2, c[0x0][0x380] ;  /* 0x0000e000ff027b82 */ /* 0x000e620000000a00 */
[----:B------:R-:W-:Y:S01]  /*0cc0*/  IMAD.MOV.U32 R12, RZ, RZ, 0x3e2aaaa8 ;  /* 0x3e2aaaa8ff0c7424 */ /* 0x000fe200078e00ff */
[----:B------:R-:W-:-:S02]  /*0cd0*/  FSEL R14, R14, -0.00019574658654164522886, P0 ;  /* 0xb94d41530e0e7808 */ /* 0x000fc40000000000 */
[----:B------:R-:W-:Y:S02]  /*0ce0*/  FSEL R8, R8, 0.041666727513074874878, !P0 ;  /* 0x3d2aaabb08087808 */ /* 0x000fe40004000000 */
[----:B------:R-:W-:Y:S02]  /*0cf0*/  LOP3.LUT P1, RZ, R5, 0x2, RZ, 0xc0, !PT ;  /* 0x0000000205ff7812 */ /* 0x000fe4000782c0ff */
[----:B------:R-:W-:Y:S01]  /*0d00*/  FSEL R5, -R12, -0.4999999701976776123, !P0 ;  /* 0xbeffffff0c057808 */ /* 0x000fe20004000100 */
[----:B------:R-:W-:Y:S01]  /*0d10*/  FFMA R8, R11, R14, R8 ;  /* 0x0000000e0b087223 */ /* 0x000fe20000000008 */
[----:B------:R-:W-:-:S03]  /*0d20*/  FSEL R0, R0, 1, !P0 ;  /* 0x3f80000000007808 */ /* 0x000fc60004000000 */
[C---:B------:R-:W-:Y:S02]  /*0d30*/  FFMA R5, R11.reuse, R8, R5 ;  /* 0x000000080b057223 */ /* 0x040fe40000000005 */
[----:B------:R-:W-:-:S04]  /*0d40*/  FFMA R11, R11, R0, RZ ;  /* 0x000000000b0b7223 */ /* 0x000fc800000000ff */
[----:B------:R-:W-:Y:S01]  /*0d50*/  FFMA R0, R11, R5, R0 ;  /* 0x000000050b007223 */ /* 0x000fe20000000000 */
[----:B0-----:R-:W-:Y:S02]  /*0d60*/  IMAD R5, R10, UR4, R7 ;  /* 0x000000040a057c24 */ /* 0x001fe4000f8e0207 */
[----:B------:R-:W-:Y:S02]  /*0d70*/  IMAD.MOV.U32 R7, RZ, RZ, 0x3f800000 ;  /* 0x3f800000ff077424 */ /* 0x000fe400078e00ff */
[----:B------:R-:W-:Y:S01]  /*0d80*/  @P1 FADD R0, RZ, -R0 ;  /* 0x80000000ff001221 */ /* 0x000fe20000000000 */
[----:B-1----:R-:W-:-:S04]  /*0d90*/  IMAD.WIDE.U32 R2, R5, 0x10, R2 ;  /* 0x0000001005027825 */ /* 0x002fc800078e0002 */
[----:B------:R-:W-:-:S05]  /*0da0*/  FMUL.D2 R5, R9, R0 ;  /* 0x0000000009057220 */ /* 0x000fca0000300000 */
[----:B------:R-:W-:Y:S01]  /*0db0*/  STG.E.128 desc[UR6][R2.64], R4 ;  /* 0x0000000402007986 */ /* 0x000fe2000c101d06 */
[----:B------:R-:W-:Y:S05]  /*0dc0*/  EXIT ;  /* 0x000000000000794d */ /* 0x000fea0003800000 */
        .weak           $__internal_0_$__cuda_sm3x_div_rn_noftz_f32_slowpath
        .type           $__internal_0_$__cuda_sm3x_div_rn_noftz_f32_slowpath,@function
        .size           $__internal_0_$__cuda_sm3x_div_rn_noftz_f32_slowpath,(.L_x_22 - $__internal_0_$__cuda_sm3x_div_rn_noftz_f32_slowpath)
$__internal_0_$__cuda_sm3x_div_rn_noftz_f32_slowpath:
[----:B------:R-:W-:Y:S01]  /*0dd0*/  SHF.R.U32.HI R6, RZ, 0x17, R3 ;  /* 0x00000017ff067819 */ /* 0x000fe20000011603 */
[----:B------:R-:W-:Y:S01]  /*0de0*/  BSSY.RECONVERGENT B1, `(.L_x_10) ;  /* 0x0000062000017945 */ /* 0x000fe20003800200 */
[----:B------:R-:W-:Y:S02]  /*0df0*/  SHF.R.U32.HI R5, RZ, 0x17, R0 ;  /* 0x00000017ff057819 */ /* 0x000fe40000011600 */
[----:B------:R-:W-:Y:S02]  /*0e00*/  LOP3.LUT R12, R6, 0xff, RZ, 0xc0, !PT ;  /* 0x000000ff060c7812 */ /* 0x000fe400078ec0ff */
[----:B------:R-:W-:-:S03]  /*0e10*/  LOP3.LUT R11, R5, 0xff, RZ, 0xc0, !PT ;  /* 0x000000ff050b7812 */ /* 0x000fc600078ec0ff */
[----:B------:R-:W-:Y:S02]  /*0e20*/  VIADD R8, R12, 0xffffffff ;  /* 0xffffffff0c087836 */ /* 0x000fe40000000000 */
[----:B------:R-:W-:-:S03]  /*0e30*/  VIADD R6, R11, 0xffffffff ;  /* 0xffffffff0b067836 */ /* 0x000fc60000000000 */
[----:B------:R-:W-:-:S04]  /*0e40*/  ISETP.GT.U32.AND P0, PT, R8, 0xfd, PT ;  /* 0x000000fd0800780c */ /* 0x000fc80003f04070 */
[----:B------:R-:W-:-:S13]  /*0e50*/  ISETP.GT.U32.OR P0, PT, R6, 0xfd, P0 ;  /* 0x000000fd0600780c */ /* 0x000fda0000704470 */
[----:B------:R-:W-:Y:S01]  /*0e60*/  @!P0 IMAD.MOV.U32 R5, RZ, RZ, RZ ;  /* 0x000000ffff058224 */ /* 0x000fe200078e00ff */
[----:B------:R-:W-:Y:S06]  /*0e70*/  @!P0 BRA `(.L_x_11) ;  /* 0x00000000005c8947 */ /* 0x000fec0003800000 */
[----:B------:R-:W-:Y:S02]  /*0e80*/  FSETP.GTU.FTZ.AND P0, PT, |R0|, +INF , PT ;  /* 0x7f8000000000780b */ /* 0x000fe40003f1c200 */
[----:B------:R-:W-:-:S04]  /*0e90*/  FSETP.GTU.FTZ.AND P1, PT, |R3|, +INF , PT ;  /* 0x7f8000000300780b */ /* 0x000fc80003f3c200 */
[----:B------:R-:W-:-:S13]  /*0ea0*/  PLOP3.LUT P0, PT, P0, P1, PT, 0xf8, 0x8f ;  /* 0x00000000008f781c */ /* 0x000fda0000703f70 */
[----:B------:R-:W-:Y:S05]  /*0eb0*/  @P0 BRA `(.L_x_12) ;  /* 0x00000004004c0947 */ /* 0x000fea0003800000 */
[----:B------:R-:W-:-:S13]  /*0ec0*/  LOP3.LUT P0, RZ, R3, 0x7fffffff, R0, 0xc8, !PT ;  /* 0x7fffffff03ff7812 */ /* 0x000fda000780c800 */
[----:B------:R-:W-:Y:S05]  /*0ed0*/  @!P0 BRA `(.L_x_13) ;  /* 0x00000004003c8947 */ /* 0x000fea0003800000 */
[C---:B------:R-:W-:Y:S02]  /*0ee0*/  FSETP.NEU.FTZ.AND P2, PT, |R0|.reuse, +INF , PT ;  /* 0x7f8000000000780b */ /* 0x040fe40003f5d200 */
[----:B------:R-:W-:Y:S02]  /*0ef0*/  FSETP.NEU.FTZ.AND P1, PT, |R3|, +INF , PT ;  /* 0x7f8000000300780b */ /* 0x000fe40003f3d200 */
[----:B------:R-:W-:-:S11]  /*0f00*/  FSETP.NEU.FTZ.AND P0, PT, |R0|, +INF , PT ;  /* 0x7f8000000000780b */ /* 0x000fd60003f1d200 */
[----:B------:R-:W-:Y:S05]  /*0f10*/  @!P1 BRA !P2, `(.L_x_13) ;  /* 0x00000004002c9947 */ /* 0x000fea0005000000 */
[----:B------:R-:W-:-:S04]  /*0f20*/  LOP3.LUT P2, RZ, R0, 0x7fffffff, RZ, 0xc0, !PT ;  /* 0x7fffffff00ff7812 */ /* 0x000fc8000784c0ff */
[----:B------:R-:W-:-:S13]  /*0f30*/  PLOP3.LUT P1, PT, P1, P2, PT, 0x2f, 0xf2 ;  /* 0x0000000000f2781c */ /* 0x000fda0000f24577 */
[----:B------:R-:W-:Y:S05]  /*0f40*/  @P1 BRA `(.L_x_14) ;  /* 0x0000000400181947 */ /* 0x000fea0003800000 */
[----:B------:R-:W-:-:S04]  /*0f50*/  LOP3.LUT P1, RZ, R3, 0x7fffffff, RZ, 0xc0, !PT ;  /* 0x7fffffff03ff7812 */ /* 0x000fc8000782c0ff */
[----:B------:R-:W-:-:S13]  /*0f60*/  PLOP3.LUT P0, PT, P0, P1, PT, 0x2f, 0xf2 ;  /* 0x0000000000f2781c */ /* 0x000fda0000702577 */
[----:B------:R-:W-:Y:S05]  /*0f70*/  @P0 BRA `(.L_x_15) ;  /* 0x0000000400000947 */ /* 0x000fea0003800000 */
[----:B------:R-:W-:Y:S02]  /*0f80*/  ISETP.GE.AND P0, PT, R6, RZ, PT ;  /* 0x000000ff0600720c */ /* 0x000fe40003f06270 */
[----:B------:R-:W-:-:S11]  /*0f90*/  ISETP.GE.AND P1, PT, R8, RZ, PT ;  /* 0x000000ff0800720c */ /* 0x000fd60003f26270 */
[----:B------:R-:W-:Y:S02]  /*0fa0*/  @P0 IMAD.MOV.U32 R5, RZ, RZ, RZ ;  /* 0x000000ffff050224 */ /* 0x000fe400078e00ff */
[----:B------:R-:W-:Y:S01]  /*0fb0*/  @!P0 FFMA R0, R0, 1.84467440737095516160e+19, RZ ;  /* 0x5f80000000008823 */ /* 0x000fe200000000ff */
[----:B------:R-:W-:Y:S02]  /*0fc0*/  @!P0 IMAD.MOV.U32 R5, RZ, RZ, -0x40 ;  /* 0xffffffc0ff058424 */ /* 0x000fe400078e00ff */
[----:B------:R-:W-:Y:S02]  /*0fd0*/  @!P1 FFMA R3, R3, 1.84467440737095516160e+19, RZ ;  /* 0x5f80000003039823 */ /* 0x000fe400000000ff */
[----:B------:R-:W-:-:S07]  /*0fe0*/  @!P1 VIADD R5, R5, 0x40 ;  /* 0x0000004005059836 */ /* 0x000fce0000000000 */
.L_x_11:
[----:B------:R-:W-:Y:S01]  /*0ff0*/  LEA R6, R12, 0xc0800000, 0x17 ;  /* 0xc08000000c067811 */ /* 0x000fe200078eb8ff */
[----:B------:R-:W-:Y:S04]  /*1000*/  BSSY.RECONVERGENT B2, `(.L_x_16) ;  /* 0x0000036000027945 */ /* 0x000fe80003800200 */
[----:B------:R-:W-:Y:S02]  /*1010*/  IMAD.IADD R6, R3, 0x1, -R6 ;  /* 0x0000000103067824 */ /* 0x000fe400078e0a06 */
[----:B------:R-:W-:Y:S02]  /*1020*/  VIADD R3, R11, 0xffffff81 ;  /* 0xffffff810b037836 */ /* 0x000fe40000000000 */
[----:B------:R0:W1:Y:S01]  /*1030*/  MUFU.RCP R8, R6 ;  /* 0x0000000600087308 */ /* 0x0000620000001000 */
[----:B------:R-:W-:Y:S01]  /*1040*/  FADD.FTZ R9, -R6, -RZ ;  /* 0x800000ff06097221 */ /* 0x000fe20000010100 */
[C---:B------:R-:W-:Y:S01]  /*1050*/  IMAD R0, R3.reuse, -0x800000, R0 ;  /* 0xff80000003007824 */ /* 0x040fe200078e0200 */
[----:B0-----:R-:W-:-:S05]  /*1060*/  IADD3 R6, PT, PT, R3, 0x7f, -R12 ;  /* 0x0000007f03067810 */ /* 0x001fca0007ffe80c */
[----:B------:R-:W-:Y:S02]  /*1070*/  IMAD.IADD R6, R6, 0x1, R5 ;  /* 0x0000000106067824 */ /* 0x000fe400078e0205 */
[----:B-1----:R-:W-:-:S04]  /*1080*/  FFMA R11, R8, R9, 1 ;  /* 0x3f800000080b7423 */ /* 0x002fc80000000009 */
[----:B------:R-:W-:-:S04]  /*1090*/  FFMA R13, R8, R11, R8 ;  /* 0x0000000b080d7223 */ /* 0x000fc80000000008 */
[----:B------:R-:W-:-:S04]  /*10a0*/  FFMA R8, R0, R13, RZ ;  /* 0x0000000d00087223 */ /* 0x000fc800000000ff */
[----:B------:R-:W-:-:S04]  /*10b0*/  FFMA R11, R9, R8, R0 ;  /* 0x00000008090b7223 */ /* 0x000fc80000000000 */
[----:B------:R-:W-:-:S04]  /*10c0*/  FFMA R8, R13, R11, R8 ;  /* 0x0000000b0d087223 */ /* 0x000fc80000000008 */
[----:B------:R-:W-:-:S04]  /*10d0*/  FFMA R9, R9, R8, R0 ;  /* 0x0000000809097223 */ /* 0x000fc80000000000 */
[----:B------:R-:W-:-:S05]  /*10e0*/  FFMA R0, R13, R9, R8 ;  /* 0x000000090d007223 */ /* 0x000fca0000000008 */
[----:B------:R-:W-:-:S04]  /*10f0*/  SHF.R.U32.HI R3, RZ, 0x17, R0 ;  /* 0x00000017ff037819 */ /* 0x000fc80000011600 */
[----:B------:R-:W-:-:S05]  /*1100*/  LOP3.LUT R3, R3, 0xff, RZ, 0xc0, !PT ;  /* 0x000000ff03037812 */ /* 0x000fca00078ec0ff */
[----:B------:R-:W-:-:S04]  /*1110*/  IMAD.IADD R11, R3, 0x1, R6 ;  /* 0x00000001030b7824 */ /* 0x000fc800078e0206 */
[----:B------:R-:W-:-:S05]  /*1120*/  VIADD R3, R11, 0xffffffff ;  /* 0xffffffff0b037836 */ /* 0x000fca0000000000 */
[----:B------:R-:W-:-:S13]  /*1130*/  ISETP.GE.U32.AND P0, PT, R3, 0xfe, PT ;  /* 0x000000fe0300780c */ /* 0x000fda0003f06070 */
[----:B------:R-:W-:Y:S05]  /*1140*/  @!P0 BRA `(.L_x_17) ;  /* 0x0000000000808947 */ /* 0x000fea0003800000 */
[----:B------:R-:W-:-:S13]  /*1150*/  ISETP.GT.AND P0, PT, R11, 0xfe, PT ;  /* 0x000000fe0b00780c */ /* 0x000fda0003f04270 */
[----:B------:R-:W-:Y:S05]  /*1160*/  @P0 BRA `(.L_x_18) ;  /* 0x00000000006c0947 */ /* 0x000fea0003800000 */
[----:B------:R-:W-:-:S13]  /*1170*/  ISETP.GE.AND P0, PT, R11, 0x1, PT ;  /* 0x000000010b00780c */ /* 0x000fda0003f06270 */
[----:B------:R-:W-:Y:S05]  /*1180*/  @P0 BRA `(.L_x_19) ;  /* 0x0000000000740947 */ /* 0x000fea0003800000 */
[----:B------:R-:W-:Y:S02]  /*1190*/  ISETP.GE.AND P0, PT, R11, -0x18, PT ;  /* 0xffffffe80b00780c */ /* 0x000fe40003f06270 */
[----:B------:R-:W-:-:S11]  /*11a0*/  LOP3.LUT R0, R0, 0x80000000, RZ, 0xc0, !PT ;  /* 0x8000000000007812 */ /* 0x000fd600078ec0ff */
[----:B------:R-:W-:Y:S05]  /*11b0*/  @!P0 BRA `(.L_x_19) ;  /* 0x0000000000688947 */ /* 0x000fea0003800000 */
[CCC-:B------:R-:W-:Y:S01]  /*11c0*/  FFMA.RZ R3, R13.reuse, R9.reuse, R8.reuse ;  /* 0x000000090d037223 */ /* 0x1c0fe2000000c008 */
[-CC-:B------:R-:W-:Y:S01]  /*11d0*/  FFMA.RM R6, R13, R9.reuse, R8.reuse ;  /* 0x000000090d067223 */ /* 0x180fe20000004008 */
[C---:B------:R-:W-:Y:S02]  /*11e0*/  ISETP.NE.AND P2, PT, R11.reuse, RZ, PT ;  /* 0x000000ff0b00720c */ /* 0x040fe40003f45270 */
[----:B------:R-:W-:Y:S02]  /*11f0*/  ISETP.NE.AND P1, PT, R11, RZ, PT ;  /* 0x000000ff0b00720c */ /* 0x000fe40003f25270 */
[----:B------:R-:W-:Y:S01]  /*1200*/  LOP3.LUT R5, R3, 0x7fffff, RZ, 0xc0, !PT ;  /* 0x007fffff03057812 */ /* 0x000fe200078ec0ff */
[----:B------:R-:W-:Y:S01]  /*1210*/  FFMA.RP R3, R13, R9, R8 ;  /* 0x000000090d037223 */ /* 0x000fe20000008008 */
[----:B------:R-:W-:Y:S02]  /*1220*/  VIADD R8, R11, 0x20 ;  /* 0x000000200b087836 */ /* 0x000fe40000000000 */
[----:B------:R-:W-:Y:S01]  /*1230*/  LOP3.LUT R5, R5, 0x800000, RZ, 0xfc, !PT ;  /* 0x0080000005057812 */ /* 0x000fe200078efcff */
[----:B------:R-:W-:Y:S01]  /*1240*/  IMAD.MOV R9, RZ, RZ, -R11 ;  /* 0x000000ffff097224 */ /* 0x000fe200078e0a0b */
[----:B------:R-:W-:-:S02]  /*1250*/  FSETP.NEU.FTZ.AND P0, PT, R3, R6, PT ;  /* 0x000000060300720b */ /* 0x000fc40003f1d000 */
[----:B------:R-:W-:Y:S02]  /*1260*/  SHF.L.U32 R8, R5, R8, RZ ;  /* 0x0000000805087219 */ /* 0x000fe400000006ff */
[----:B------:R-:W-:Y:S02]  /*1270*/  SEL R6, R9, RZ, P2 ;  /* 0x000000ff09067207 */ /* 0x000fe40001000000 */
[----:B------:R-:W-:Y:S02]  /*1280*/  ISETP.NE.AND P1, PT, R8, RZ, P1 ;  /* 0x000000ff0800720c */ /* 0x000fe40000f25270 */
[----:B------:R-:W-:Y:S02]  /*1290*/  SHF.R.U32.HI R6, RZ, R6, R5 ;  /* 0x00000006ff067219 */ /* 0x000fe40000011605 */
[----:B------:R-:W-:Y:S02]  /*12a0*/  PLOP3.LUT P0, PT, P0, P1, PT, 0xf8, 0x8f ;  /* 0x00000000008f781c */ /* 0x000fe40000703f70 */
[----:B------:R-:W-:-:S02]  /*12b0*/  SHF.R.U32.HI R8, RZ, 0x1, R6 ;  /* 0x00000001ff087819 */ /* 0x000fc40000011606 */
[----:B------:R-:W-:-:S04]  /*12c0*/  SEL R3, RZ, 0x1, !P0 ;  /* 0x00000001ff037807 */ /* 0x000fc80004000000 */
[----:B------:R-:W-:-:S04]  /*12d0*/  LOP3.LUT R3, R3, 0x1, R8, 0xf8, !PT ;  /* 0x0000000103037812 */ /* 0x000fc800078ef808 */
[----:B------:R-:W-:-:S05]  /*12e0*/  LOP3.LUT R3, R3, R6, RZ, 0xc0, !PT ;  /* 0x0000000603037212 */ /* 0x000fca00078ec0ff */
[----:B------:R-:W-:-:S05]  /*12f0*/  IMAD.IADD R3, R8, 0x1, R3 ;  /* 0x0000000108037824 */ /* 0x000fca00078e0203 */
[----:B------:R-:W-:Y:S01]  /*1300*/  LOP3.LUT R0, R3, R0, RZ, 0xfc, !PT ;  /* 0x0000000003007212 */ /* 0x000fe200078efcff */
[----:B------:R-:W-:Y:S06]  /*1310*/  BRA `(.L_x_19) ;  /* 0x0000000000107947 */ /* 0x000fec0003800000 */
.L_x_18:
[----:B------:R-:W-:-:S04]  /*1320*/  LOP3.LUT R0, R0, 0x80000000, RZ, 0xc0, !PT ;  /* 0x8000000000007812 */ /* 0x000fc800078ec0ff */
[----:B------:R-:W-:Y:S01]  /*1330*/  LOP3.LUT R0, R0, 0x7f800000, RZ, 0xfc, !PT ;  /* 0x7f80000000007812 */ /* 0x000fe200078efcff */
[----:B------:R-:W-:Y:S06]  /*1340*/  BRA `(.L_x_19) ;  /* 0x0000000000047947 */ /* 0x000fec0003800000 */
.L_x_17:
[----:B------:R-:W-:-:S07]  /*1350*/  IMAD R0, R6, 0x800000, R0 ;  /* 0x0080000006007824 */ /* 0x000fce00078e0200 */
.L_x_19:
[----:B------:R-:W-:Y:S05]  /*1360*/  BSYNC.RECONVERGENT B2 ;  /* 0x0000000000027941 */ /* 0x000fea0003800200 */
.L_x_16:
[----:B------:R-:W-:Y:S05]  /*1370*/  BRA `(.L_x_20) ;  /* 0x0000000000207947 */ /* 0x000fea0003800000 */
.L_x_15:
[----:B------:R-:W-:-:S04]  /*1380*/  LOP3.LUT R0, R3, 0x80000000, R0, 0x48, !PT ;  /* 0x8000000003007812 */ /* 0x000fc800078e4800 */
[----:B------:R-:W-:Y:S01]  /*1390*/  LOP3.LUT R0, R0, 0x7f800000, RZ, 0xfc, !PT ;  /* 0x7f80000000007812 */ /* 0x000fe200078efcff */
[----:B------:R-:W-:Y:S06]  /*13a0*/  BRA `(.L_x_20) ;  /* 0x0000000000147947 */ /* 0x000fec0003800000 */
.L_x_14:
[----:B------:R-:W-:Y:S01]  /*13b0*/  LOP3.LUT R0, R3, 0x80000000, R0, 0x48, !PT ;  /* 0x8000000003007812 */ /* 0x000fe200078e4800 */
[----:B------:R-:W-:Y:S06]  /*13c0*/  BRA `(.L_x_20) ;  /* 0x00000000000c7947 */ /* 0x000fec0003800000 */
.L_x_13:
[----:B------:R-:W0:Y:S01]  /*13d0*/  MUFU.RSQ R0, -QNAN ;  /* 0xffc0000000007908 */ /* 0x000e220000001400 */
[----:B------:R-:W-:Y:S05]  /*13e0*/  BRA `(.L_x_20) ;  /* 0x0000000000047947 */ /* 0x000fea0003800000 */
.L_x_12:
[----:B------:R-:W-:-:S07]  /*13f0*/  FADD.FTZ R0, R0, R3 ;  /* 0x0000000300007221 */ /* 0x000fce0000010000 */
.L_x_20:
[----:B------:R-:W-:Y:S05]  /*1400*/  BSYNC.RECONVERGENT B1 ;  /* 0x0000000000017941 */ /* 0x000fea0003800200 */
.L_x_10:
[----:B------:R-:W-:-:S04]  /*1410*/  IMAD.MOV.U32 R3, RZ, RZ, 0x0 ;  /* 0x00000000ff037424 */ /* 0x000fc800078e00ff */
[----:B0-----:R-:W-:Y:S05]  /*1420*/  RET.REL.NODEC R2 `(_Z6kernelP6float4jjf) ;  /* 0xffffffe802f47950 */ /* 0x001fea0003c3ffff */
.L_x_21:
[----:B------:R-:W-:-:S00]  /*1430*/  BRA `(.L_x_21) ;  /* 0xfffffffc00fc7947 */ /* 0x000fc0000383ffff */
[----:B------:R-:W-:-:S00]  /*1440*/  NOP ;  /* 0x0000000000007918 */ /* 0x000fc00000000000 */
        /* <DEDUP_REMOVED lines=11> */
.L_x_22:


//--------------------- .nv.global.init           --------------------------
	.section	.nv.global.init,"aw",@progbits
	.align	4
.nv.global.init:
	.type		__cudart_i2opi_f,@object
	.size		__cudart_i2opi_f,(.L_0 - __cudart_i2opi_f)
__cudart_i2opi_f:
        /*0000*/ 	.byte	0x41, 0x90, 0x43, 0x3c, 0x99, 0x95, 0x62, 0xdb, 0xc0, 0xdd, 0x34, 0xf5, 0xd1, 0x57, 0x27, 0xfc
        /*0010*/ 	.byte	0x29, 0x15, 0x44, 0x4e, 0x6e, 0x83, 0xf9, 0xa2
.L_0:


//--------------------- .nv.shared.reserved.0     --------------------------
	.section	.nv.shared.reserved.0,"aw",@nobits
	.weak		__nv_reservedSMEM_offset_0_alias
	.size		__nv_reservedSMEM_offset_0_alias, 0, 64
	.other		__nv_reservedSMEM_offset_0_alias,@"STO_CUDA_RESERVED_SHARED STV_DEFAULT"
__nv_reservedSMEM_offset_0_alias:
	.zero		0
	.zero		64


//--------------------- .nv.constant0._Z6kernelP6float4jjf --------------------------
	.section	.nv.constant0._Z6kernelP6float4jjf,"a",@progbits
	.sectionflags	@""
	.align	4
.nv.constant0._Z6kernelP6float4jjf:
	.zero		916


//--------------------- SYMBOLS --------------------------

	.type		.nv.reservedSmem.offset0,@object
	.size		.nv.reservedSmem.offset0,0x4
